	.headerflags	@"EF_CUDA_TEXMODE_UNIFIED EF_CUDA_64BIT_ADDRESS EF_CUDA_ACCELERATORS EF_CUDA_SM90 EF_CUDA_VIRTUAL_SM(EF_CUDA_SM90)"
	.elftype	@"ET_EXEC"


//--------------------- .nv.info                  --------------------------
	.section	.nv.info,"",@"SHT_CUDA_INFO"
	.align	4


	//----- nvinfo : EIATTR_REGCOUNT
	.align		4
        /*0000*/ 	.byte	0x04, 0x2f
        /*0002*/ 	.short	(.L_3 - .L_2)
	.align		4
.L_2:
        /*0004*/ 	.word	index@(triton_poi_fused__native_batch_norm_legit_no_training_relu_threshold_backward_5)
        /*0008*/ 	.word	0x0000002c


	//----- nvinfo : EIATTR_MIN_STACK_SIZE
	.align		4
.L_3:
        /*000c*/ 	.byte	0x04, 0x12
        /*000e*/ 	.short	(.L_5 - .L_4)
	.align		4
.L_4:
        /*0010*/ 	.word	index@(triton_poi_fused__native_batch_norm_legit_no_training_relu_threshold_backward_5)
        /*0014*/ 	.word	0x00000000


	//----- nvinfo : EIATTR_FRAME_SIZE
	.align		4
.L_5:
        /*0018*/ 	.byte	0x04, 0x11
        /*001a*/ 	.short	(.L_7 - .L_6)
	.align		4
.L_6:
        /*001c*/ 	.word	index@(triton_poi_fused__native_batch_norm_legit_no_training_relu_threshold_backward_5)
        /*0020*/ 	.word	0x00000000


	//----- nvinfo : EIATTR_MIN_STACK_SIZE
	.align		4
.L_7:
        /*0024*/ 	.byte	0x04, 0x12
        /*0026*/ 	.short	(.L_9 - .L_8)
	.align		4
.L_8:
        /*0028*/ 	.word	index@(triton_poi_fused__native_batch_norm_legit_no_training_relu_threshold_backward_5)
        /*002c*/ 	.word	0x00000000
.L_9:


//--------------------- .nv.info.triton_poi_fused__native_batch_norm_legit_no_training_relu_threshold_backward_5 --------------------------
	.section	.nv.info.triton_poi_fused__native_batch_norm_legit_no_training_relu_threshold_backward_5,"",@"SHT_CUDA_INFO"
	.sectionflags	@""
	.align	4


	//----- nvinfo : EIATTR_CUDA_API_VERSION
	.align		4
        /*0000*/ 	.byte	0x04, 0x37
        /*0002*/ 	.short	(.L_11 - .L_10)
.L_10:
        /*0004*/ 	.word	0x0000007c


	//----- nvinfo : EIATTR_KPARAM_INFO
	.align		4
.L_11:
        /*0008*/ 	.byte	0x04, 0x17
        /*000a*/ 	.short	(.L_13 - .L_12)
.L_12:
        /*000c*/ 	.word	0x00000000
        /*0010*/ 	.short	0x0008
        /*0012*/ 	.short	0x003c
        /*0014*/ 	.byte	0x00, 0xf0, 0x11, 0x00


	//----- nvinfo : EIATTR_KPARAM_INFO
	.align		4
.L_13:
        /*0018*/ 	.byte	0x04, 0x17
        /*001a*/ 	.short	(.L_15 - .L_14)
.L_14:
        /*001c*/ 	.word	0x00000000
        /*0020*/ 	.short	0x0007
        /*0022*/ 	.short	0x0038
        /*0024*/ 	.byte	0x00, 0xf0, 0x11, 0x00


	//----- nvinfo : EIATTR_KPARAM_INFO
	.align		4
.L_15:
        /*0028*/ 	.byte	0x04, 0x17
        /*002a*/ 	.short	(.L_17 - .L_16)
.L_16:
        /*002c*/ 	.word	0x00000000
        /*0030*/ 	.short	0x0006
        /*0032*/ 	.short	0x0030
        /*0034*/ 	.byte	0x00, 0xf4, 0x21, 0x00


	//----- nvinfo : EIATTR_KPARAM_INFO
	.align		4
.L_17:
        /*0038*/ 	.byte	0x04, 0x17
        /*003a*/ 	.short	(.L_19 - .L_18)
.L_18:
        /*003c*/ 	.word	0x00000000
        /*0040*/ 	.short	0x0005
        /*0042*/ 	.short	0x0028
        /*0044*/ 	.byte	0x00, 0xf4, 0x21, 0x00


	//----- nvinfo : EIATTR_KPARAM_INFO
	.align		4
.L_19:
        /*0048*/ 	.byte	0x04, 0x17
        /*004a*/ 	.short	(.L_21 - .L_20)
.L_20:
        /*004c*/ 	.word	0x00000000
        /*0050*/ 	.short	0x0004
        /*0052*/ 	.short	0x0020
        /*0054*/ 	.byte	0x00, 0xf4, 0x21, 0x00


	//----- nvinfo : EIATTR_KPARAM_INFO
	.align		4
.L_21:
        /*0058*/ 	.byte	0x04, 0x17
        /*005a*/ 	.short	(.L_23 - .L_22)
.L_22:
        /*005c*/ 	.word	0x00000000
        /*0060*/ 	.short	0x0003
        /*0062*/ 	.short	0x0018
        /*0064*/ 	.byte	0x00, 0xf4, 0x21, 0x00


	//----- nvinfo : EIATTR_KPARAM_INFO
	.align		4
.L_23:
        /*0068*/ 	.byte	0x04, 0x17
        /*006a*/ 	.short	(.L_25 - .L_24)
.L_24:
        /*006c*/ 	.word	0x00000000
        /*0070*/ 	.short	0x0002
        /*0072*/ 	.short	0x0010
        /*0074*/ 	.byte	0x00, 0xf4, 0x21, 0x00


	//----- nvinfo : EIATTR_KPARAM_INFO
	.align		4
.L_25:
        /*0078*/ 	.byte	0x04, 0x17
        /*007a*/ 	.short	(.L_27 - .L_26)
.L_26:
        /*007c*/ 	.word	0x00000000
        /*0080*/ 	.short	0x0001
        /*0082*/ 	.short	0x0008
        /*0084*/ 	.byte	0x00, 0xf4, 0x21, 0x00


	//----- nvinfo : EIATTR_KPARAM_INFO
	.align		4
.L_27:
        /*0088*/ 	.byte	0x04, 0x17
        /*008a*/ 	.short	(.L_29 - .L_28)
.L_28:
        /*008c*/ 	.word	0x00000000
        /*0090*/ 	.short	0x0000
        /*0092*/ 	.short	0x0000
        /*0094*/ 	.byte	0x00, 0xf4, 0x21, 0x00


	//----- nvinfo : EIATTR_SPARSE_MMA_MASK
	.align		4
.L_29:
        /*0098*/ 	.byte	0x03, 0x50
        /*009a*/ 	.short	0x0000


	//----- nvinfo : EIATTR_MAXREG_COUNT
	.align		4
        /*009c*/ 	.byte	0x03, 0x1b
        /*009e*/ 	.short	0x00ff


	//----- nvinfo : EIATTR_EXIT_INSTR_OFFSETS
	.align		4
        /*00a0*/ 	.byte	0x04, 0x1c
        /*00a2*/ 	.short	(.L_31 - .L_30)


	//   ....[0]....
.L_30:
        /*00a4*/ 	.word	0x00001200


	//   ....[1]....
        /*00a8*/ 	.word	0x00001220


	//----- nvinfo : EIATTR_REQNTID
	.align		4
.L_31:
        /*00ac*/ 	.byte	0x04, 0x10
        /*00ae*/ 	.short	(.L_33 - .L_32)
.L_32:
        /*00b0*/ 	.word	0x00000080
        /*00b4*/ 	.word	0x00000001
        /*00b8*/ 	.word	0x00000001


	//----- nvinfo : EIATTR_CBANK_PARAM_SIZE
	.align		4
.L_33:
        /*00bc*/ 	.byte	0x03, 0x19
        /*00be*/ 	.short	0x0040


	//----- nvinfo : EIATTR_PARAM_CBANK
	.align		4
        /*00c0*/ 	.byte	0x04, 0x0a
        /*00c2*/ 	.short	(.L_35 - .L_34)
	.align		4
.L_34:
        /*00c4*/ 	.word	index@(.nv.constant0.triton_poi_fused__native_batch_norm_legit_no_training_relu_threshold_backward_5)
        /*00c8*/ 	.short	0x0210
        /*00ca*/ 	.short	0x0040


	//----- nvinfo : EIATTR_SW_WAR
	.align		4
.L_35:
        /*00cc*/ 	.byte	0x04, 0x36
        /*00ce*/ 	.short	(.L_37 - .L_36)
.L_36:
        /*00d0*/ 	.word	0x00000008
.L_37:


//--------------------- .nv.callgraph             --------------------------
	.section	.nv.callgraph,"",@"SHT_CUDA_CALLGRAPH"
	.align	4
	.sectionentsize	8
	.align		4
        /*0000*/ 	.word	0x00000000
	.align		4
        /*0004*/ 	.word	0xffffffff
	.align		4
        /*0008*/ 	.word	0x00000000
	.align		4
        /*000c*/ 	.word	0xfffffffe
	.align		4
        /*0010*/ 	.word	0x00000000
	.align		4
        /*0014*/ 	.word	0xfffffffd
	.align		4
        /*0018*/ 	.word	0x00000000
	.align		4
        /*001c*/ 	.word	0xfffffffc


//--------------------- .nv.constant4             --------------------------
	.section	.nv.constant4,"a",@progbits
	.align	8
	.align		8
.nv.constant4:
        /*0000*/ 	.dword	_$_str
	.align		8
        /*0008*/ 	.dword	_$_str_$_2


//--------------------- .text.triton_poi_fused__native_batch_norm_legit_no_training_relu_threshold_backward_5 --------------------------
	.section	.text.triton_poi_fused__native_batch_norm_legit_no_training_relu_threshold_backward_5,"ax",@progbits
	.sectionflags	@"SHF_BARRIERS=1"
	.align	128
        .global         triton_poi_fused__native_batch_norm_legit_no_training_relu_threshold_backward_5
        .type           triton_poi_fused__native_batch_norm_legit_no_training_relu_threshold_backward_5,@function
        .size           triton_poi_fused__native_batch_norm_legit_no_training_relu_threshold_backward_5,(.L_x_1 - triton_poi_fused__native_batch_norm_legit_no_training_relu_threshold_backward_5)
        .other          triton_poi_fused__native_batch_norm_legit_no_training_relu_threshold_backward_5,@"STO_CUDA_ENTRY STV_DEFAULT"
triton_poi_fused__native_batch_norm_legit_no_training_relu_threshold_backward_5:
.text.triton_poi_fused__native_batch_norm_legit_no_training_relu_threshold_backward_5:
[----:B------:R-:W0:Y:S01]  /*0000*/  LDC R1, c[0x0][0x28] ;  /* 0x00000a00ff017b82 */ /* 0x000e220000000800 */
[----:B------:R-:W1:Y:S07]  /*0010*/  S2R R21, SR_CTAID.Y ;  /* 0x0000000000157919 */ /* 0x000e6e0000002600 */
[----:B------:R-:W2:Y:S01]  /*0020*/  LDC.64 R34, c[0x0][0x220] ;  /* 0x00008800ff227b82 */ /* 0x000ea20000000a00 */
[----:B------:R-:W-:Y:S02]  /*0030*/  CS2R R4, SRZ ;  /* 0x0000000000047805 */ /* 0x000fe4000001ff00 */
[----:B------:R-:W-:Y:S01]  /*0040*/  CS2R R6, SRZ ;  /* 0x0000000000067805 */ /* 0x000fe2000001ff00 */
[----:B------:R-:W3:Y:S01]  /*0050*/  S2R R0, SR_TID.X ;  /* 0x0000000000007919 */ /* 0x000ee20000002100 */
[----:B------:R-:W-:Y:S01]  /*0060*/  ULDC.64 UR6, c[0x0][0x208] ;  /* 0x0000820000067ab9 */ /* 0x000fe20000000a00 */
[----:B------:R-:W4:Y:S02]  /*0070*/  S2R R36, SR_CTAID.X ;  /* 0x0000000000247919 */ /* 0x000f240000002500 */
[----:B------:R-:W5:Y:S08]  /*0080*/  LDC.64 R26, c[0x0][0x210] ;  /* 0x00008400ff1a7b82 */ /* 0x000f700000000a00 */
[----:B------:R-:W4:Y:S01]  /*0090*/  LDC.64 R30, c[0x0][0x218] ;  /* 0x00008600ff1e7b82 */ /* 0x000f220000000a00 */
[----:B------:R-:W-:-:S02]  /*00a0*/  CS2R R8, SRZ ;  /* 0x0000000000087805 */ /* 0x000fc4000001ff00 */
[----:B------:R-:W-:Y:S02]  /*00b0*/  CS2R R12, SRZ ;  /* 0x00000000000c7805 */ /* 0x000fe4000001ff00 */
[----:B------:R-:W-:Y:S01]  /*00c0*/  CS2R R14, SRZ ;  /* 0x00000000000e7805 */ /* 0x000fe2000001ff00 */
[----:B------:R-:W-:Y:S02]  /*00d0*/  IMAD.MOV.U32 R38, RZ, RZ, 0x3e800000 ;  /* 0x3e800000ff267424 */ /* 0x000fe400078e00ff */
[----:B------:R-:W5:Y:S01]  /*00e0*/  LDC.64 R40, c[0x0][0x230] ;  /* 0x00008c00ff287b82 */ /* 0x000f620000000a00 */
[----:B-1----:R-:W-:Y:S02]  /*00f0*/  IMAD.SHL.U32 R37, R21, 0x20, RZ ;  /* 0x0000002015257824 */ /* 0x002fe400078e00ff */
[----:B---3--:R-:W-:-:S05]  /*0100*/  IMAD.SHL.U32 R20, R0, 0x8, RZ ;  /* 0x0000000800147824 */ /* 0x008fca00078e00ff */
[----:B------:R-:W-:-:S04]  /*0110*/  LOP3.LUT R20, R37, 0x18, R20, 0xf8, !PT ;  /* 0x0000001825147812 */ /* 0x000fc800078ef814 */
[----:B------:R-:W-:Y:S02]  /*0120*/  SHF.R.S32.HI R3, RZ, 0x1f, R20 ;  /* 0x0000001fff037819 */ /* 0x000fe40000011414 */
[----:B------:R-:W-:Y:S02]  /*0130*/  ISETP.GE.AND P0, PT, R20, 0x200, PT ;  /* 0x000002001400780c */ /* 0x000fe40003f06270 */
[----:B------:R-:W-:-:S04]  /*0140*/  LEA.HI R2, R3, R20, RZ, 0x7 ;  /* 0x0000001403027211 */ /* 0x000fc800078f38ff */
[----:B------:R-:W-:-:S05]  /*0150*/  LOP3.LUT R3, R2, 0xffffff80, RZ, 0xc0, !PT ;  /* 0xffffff8002037812 */ /* 0x000fca00078ec0ff */
[----:B------:R-:W-:-:S04]  /*0160*/  IMAD.IADD R24, R20, 0x1, -R3 ;  /* 0x0000000114187824 */ /* 0x000fc800078e0a03 */
[----:B--2---:R-:W-:-:S05]  /*0170*/  IMAD.WIDE R10, R24, 0x4, R34 ;  /* 0x00000004180a7825 */ /* 0x004fca00078e0222 */
[----:B------:R1:W2:Y:S01]  /*0180*/  @!P0 LDG.E.EL.128 R4, desc[UR6][R10.64] ;  /* 0x000000060a048981 */ /* 0x0002a2000c2e1d00 */
[----:B------:R-:W-:Y:S01]  /*0190*/  SHF.R.U32.HI R3, RZ, 0x2, R0 ;  /* 0x00000002ff037819 */ /* 0x000fe20000011600 */
[----:B----4-:R-:W-:Y:S02]  /*01a0*/  IMAD.SHL.U32 R36, R36, 0x20, RZ ;  /* 0x0000002024247824 */ /* 0x010fe400078e00ff */
[----:B------:R-:W-:Y:S01]  /*01b0*/  IMAD.SHL.U32 R2, R2, 0x1000, RZ ;  /* 0x0000100002027824 */ /* 0x000fe200078e00ff */
[----:B------:R-:W-:Y:S01]  /*01c0*/  SGXT.U32 R3, R3, 0x5 ;  /* 0x000000050303781a */ /* 0x000fe20000000000 */
[----:B0-----:R-:W-:-:S03]  /*01d0*/  IMAD.WIDE R16, R24, 0x4, R30 ;  /* 0x0000000418107825 */ /* 0x001fc600078e021e */
[----:B------:R-:W-:Y:S02]  /*01e0*/  LOP3.LUT R25, R36, R3, RZ, 0xfc, !PT ;  /* 0x0000000324197212 */ /* 0x000fe400078efcff */
[----:B-1----:R-:W-:Y:S02]  /*01f0*/  CS2R R10, SRZ ;  /* 0x00000000000a7805 */ /* 0x002fe4000001ff00 */
[----:B------:R-:W-:Y:S01]  /*0200*/  LOP3.LUT R2, R2, 0xfff80000, RZ, 0xc0, !PT ;  /* 0xfff8000002027812 */ /* 0x000fe200078ec0ff */
[----:B------:R0:W3:Y:S04]  /*0210*/  @!P0 LDG.E.EL.128 R12, desc[UR6][R16.64] ;  /* 0x00000006100c8981 */ /* 0x0000e8000c2e1d00 */
[----:B------:R-:W-:-:S04]  /*0220*/  IMAD R25, R25, 0x80, R2 ;  /* 0x0000008019197824 */ /* 0x000fc800078e0202 */
[----:B------:R-:W-:-:S04]  /*0230*/  IMAD.IADD R2, R24, 0x1, R25 ;  /* 0x0000000118027824 */ /* 0x000fc800078e0219 */
[----:B-----5:R-:W-:-:S05]  /*0240*/  IMAD.WIDE R18, R2, 0x4, R26 ;  /* 0x0000000402127825 */ /* 0x020fca00078e021a */
[----:B------:R1:W3:Y:S01]  /*0250*/  @!P0 LDG.E.EL.128 R8, desc[UR6][R18.64] ;  /* 0x0000000612088981 */ /* 0x0002e2000c2e1d00 */
[----:B------:R-:W-:Y:S02]  /*0260*/  SHF.R.S32.HI R21, RZ, 0x1a, R21 ;  /* 0x0000001aff157819 */ /* 0x000fe40000011415 */
[----:B------:R-:W-:Y:S01]  /*0270*/  LOP3.LUT R20, R20, 0x4, RZ, 0xfc, !PT ;  /* 0x0000000414147812 */ /* 0x000fe200078efcff */
[----:B--2---:R-:W-:Y:S01]  /*0280*/  FADD R6, R6, 9.9999997473787516356e-06 ;  /* 0x3727c5ac06067421 */ /* 0x004fe20000000000 */
[----:B------:R-:W-:Y:S01]  /*0290*/  FADD R5, R5, 9.9999997473787516356e-06 ;  /* 0x3727c5ac05057421 */ /* 0x000fe20000000000 */
[----:B------:R-:W-:Y:S02]  /*02a0*/  FADD R7, R7, 9.9999997473787516356e-06 ;  /* 0x3727c5ac07077421 */ /* 0x000fe40000000000 */
[----:B------:R-:W2:Y:S08]  /*02b0*/  MUFU.SQRT R28, R6 ;  /* 0x00000006001c7308 */ /* 0x000eb00000002000 */
[----:B------:R-:W4:Y:S08]  /*02c0*/  MUFU.SQRT R23, R5 ;  /* 0x0000000500177308 */ /* 0x000f300000002000 */
[----:B------:R-:W5:Y:S01]  /*02d0*/  MUFU.SQRT R22, R7 ;  /* 0x0000000700167308 */ /* 0x000f620000002000 */
[----:B--2---:R-:W-:-:S02]  /*02e0*/  FSETP.GT.AND P2, PT, R28, 8.50705917302346158658e+37, PT ;  /* 0x7e8000001c00780b */ /* 0x004fc40003f44000 */
[----:B------:R-:W-:Y:S02]  /*02f0*/  FSETP.GEU.AND P5, PT, R28, 1.175494350822287508e-38, PT ;  /* 0x008000001c00780b */ /* 0x000fe40003fae000 */
[C---:B----4-:R-:W-:Y:S02]  /*0300*/  FSETP.GT.AND P1, PT, R23.reuse, 8.50705917302346158658e+37, PT ;  /* 0x7e8000001700780b */ /* 0x050fe40003f24000 */
[----:B------:R-:W-:Y:S02]  /*0310*/  FSETP.GEU.AND P4, PT, R23, 1.175494350822287508e-38, PT ;  /* 0x008000001700780b */ /* 0x000fe40003f8e000 */
[C---:B-----5:R-:W-:Y:S02]  /*0320*/  FSETP.GT.AND P3, PT, R22.reuse, 8.50705917302346158658e+37, PT ;  /* 0x7e8000001600780b */ /* 0x060fe40003f64000 */
[----:B------:R-:W-:Y:S02]  /*0330*/  FSETP.GEU.AND P6, PT, R22, 1.175494350822287508e-38, PT ;  /* 0x008000001600780b */ /* 0x000fe40003fce000 */
[----:B------:R-:W-:Y:S01]  /*0340*/  SGXT R7, R21, 0x1 ;  /* 0x000000011507781a */ /* 0x000fe20000000200 */
[----:B------:R-:W-:-:S04]  /*0350*/  @P2 FMUL R28, R28, 0.25 ;  /* 0x3e8000001c1c2820 */ /* 0x000fc80000400000 */
[----:B------:R-:W-:Y:S01]  /*0360*/  @P1 FMUL R23, R23, 0.25 ;  /* 0x3e80000017171820 */ /* 0x000fe20000400000 */
[----:B0-----:R-:W-:Y:S01]  /*0370*/  LEA.HI R17, R7, R20, RZ, 0x7 ;  /* 0x0000001407117211 */ /* 0x001fe200078f38ff */
[----:B------:R-:W-:Y:S01]  /*0380*/  @!P5 FMUL R28, R28, 16777216 ;  /* 0x4b8000001c1cd820 */ /* 0x000fe20000400000 */
[----:B------:R-:W0:Y:S01]  /*0390*/  LDC.64 R6, c[0x0][0x228] ;  /* 0x00008a00ff067b82 */ /* 0x000e220000000a00 */
[----:B------:R-:W-:Y:S01]  /*03a0*/  @P3 FMUL R22, R22, 0.25 ;  /* 0x3e80000016163820 */ /* 0x000fe20000400000 */
[----:B------:R-:W-:Y:S01]  /*03b0*/  @!P4 FMUL R23, R23, 16777216 ;  /* 0x4b8000001717c820 */ /* 0x000fe20000400000 */
[----:B------:R-:W2:Y:S02]  /*03c0*/  MUFU.RCP R16, R28 ;  /* 0x0000001c00107308 */ /* 0x000ea40000001000 */
[----:B------:R-:W-:Y:S01]  /*03d0*/  @!P6 FMUL R22, R22, 16777216 ;  /* 0x4b8000001616e820 */ /* 0x000fe20000400000 */
[----:B------:R-:W-:Y:S02]  /*03e0*/  LOP3.LUT R39, R17, 0xffffff80, RZ, 0xc0, !PT ;  /* 0xffffff8011277812 */ /* 0x000fe400078ec0ff */
[----:B-1----:R-:W-:-:S03]  /*03f0*/  FSEL R19, R38, 1, P2 ;  /* 0x3f80000026137808 */ /* 0x002fc60001000000 */
[----:B------:R-:W1:Y:S01]  /*0400*/  MUFU.RCP R5, R23 ;  /* 0x0000001700057308 */ /* 0x000e620000001000 */
[----:B---3--:R-:W-:Y:S01]  /*0410*/  FADD R10, -R14, R10 ;  /* 0x0000000a0e0a7221 */ /* 0x008fe20000000100 */
[----:B------:R-:W-:-:S06]  /*0420*/  FSEL R18, R38, 1, P1 ;  /* 0x3f80000026127808 */ /* 0x000fcc0000800000 */
[----:B------:R-:W3:Y:S01]  /*0430*/  MUFU.RCP R17, R22 ;  /* 0x0000001600117308 */ /* 0x000ee20000001000 */
[----:B------:R-:W-:Y:S01]  /*0440*/  FSEL R14, R38, 1, P3 ;  /* 0x3f800000260e7808 */ /* 0x000fe20001800000 */
[----:B------:R-:W-:Y:S01]  /*0450*/  @!P5 FMUL R19, R19, 16777216 ;  /* 0x4b8000001313d820 */ /* 0x000fe20000400000 */
[----:B------:R-:W-:Y:S02]  /*0460*/  IMAD.IADD R39, R20, 0x1, -R39 ;  /* 0x0000000114277824 */ /* 0x000fe400078e0a27 */
[----:B------:R-:W-:Y:S01]  /*0470*/  @!P4 FMUL R18, R18, 16777216 ;  /* 0x4b8000001212c820 */ /* 0x000fe20000400000 */
[----:B------:R-:W-:Y:S01]  /*0480*/  FADD R20, -R13, R9 ;  /* 0x000000090d147221 */ /* 0x000fe20000000100 */
[----:B------:R-:W-:Y:S01]  /*0490*/  @!P6 FMUL R14, R14, 16777216 ;  /* 0x4b8000000e0ee820 */ /* 0x000fe20000400000 */
[----:B--2---:R-:W-:Y:S01]  /*04a0*/  FMUL R9, R16, R19 ;  /* 0x0000001310097220 */ /* 0x004fe20000400000 */
[----:B-1----:R-:W-:Y:S01]  /*04b0*/  FMUL R5, R5, R18 ;  /* 0x0000001205057220 */ /* 0x002fe20000400000 */
[----:B------:R-:W-:Y:S01]  /*04c0*/  FADD R13, -R15, R11 ;  /* 0x0000000b0f0d7221 */ /* 0x000fe20000000100 */
[----:B------:R-:W-:Y:S01]  /*04d0*/  CS2R R18, SRZ ;  /* 0x0000000000127805 */ /* 0x000fe2000001ff00 */
[----:B------:R-:W-:Y:S01]  /*04e0*/  FMUL R9, R9, R10 ;  /* 0x0000000a09097220 */ /* 0x000fe20000400000 */
[----:B0-----:R-:W-:-:S04]  /*04f0*/  IMAD.WIDE R10, R24, 0x4, R6 ;  /* 0x00000004180a7825 */ /* 0x001fc800078e0206 */
[----:B---3--:R-:W-:Y:S01]  /*0500*/  FMUL R14, R17, R14 ;  /* 0x0000000e110e7220 */ /* 0x008fe20000400000 */
[----:B------:R-:W-:Y:S01]  /*0510*/  CS2R R16, SRZ ;  /* 0x0000000000107805 */ /* 0x000fe2000001ff00 */
[----:B------:R-:W-:Y:S01]  /*0520*/  FMUL R5, R5, R20 ;  /* 0x0000001405057220 */ /* 0x000fe20000400000 */
[----:B------:R-:W-:Y:S02]  /*0530*/  CS2R R20, SRZ ;  /* 0x0000000000147805 */ /* 0x000fe4000001ff00 */
[----:B------:R-:W-:Y:S02]  /*0540*/  CS2R R22, SRZ ;  /* 0x0000000000167805 */ /* 0x000fe4000001ff00 */
[----:B------:R0:W2:Y:S02]  /*0550*/  @!P0 LDG.E.EL.128 R16, desc[UR6][R10.64] ;  /* 0x000000060a108981 */ /* 0x0000a4000c2e1d00 */
[----:B0-----:R-:W-:-:S05]  /*0560*/  IMAD.WIDE R10, R24, 0x4, R40 ;  /* 0x00000004180a7825 */ /* 0x001fca00078e0228 */
[----:B------:R0:W2:Y:S01]  /*0570*/  @!P0 LDG.E.EL.128 R20, desc[UR6][R10.64] ;  /* 0x000000060a148981 */ /* 0x0000a2000c2e1d00 */
[----:B------:R-:W-:-:S04]  /*0580*/  IMAD.IADD R25, R39, 0x1, R25 ;  /* 0x0000000127197824 */ /* 0x000fc800078e0219 */
[----:B0-----:R-:W-:Y:S01]  /*0590*/  IMAD.WIDE R10, R25, 0x4, R26 ;  /* 0x00000004190a7825 */ /* 0x001fe200078e021a */
[----:B------:R-:W-:Y:S02]  /*05a0*/  CS2R R24, SRZ ;  /* 0x0000000000187805 */ /* 0x000fe4000001ff00 */
[----:B------:R-:W-:Y:S02]  /*05b0*/  CS2R R26, SRZ ;  /* 0x00000000001a7805 */ /* 0x000fe4000001ff00 */
[----:B------:R-:W-:-:S04]  /*05c0*/  CS2R R32, SRZ ;  /* 0x0000000000207805 */ /* 0x000fc8000001ff00 */
[----:B------:R0:W3:Y:S02]  /*05d0*/  @!P0 LDG.E.EL.128 R24, desc[UR6][R10.64] ;  /* 0x000000060a188981 */ /* 0x0000e4000c2e1d00 */
[----:B0-----:R-:W-:Y:S01]  /*05e0*/  IMAD.WIDE R10, R39, 0x4, R34 ;  /* 0x00000004270a7825 */ /* 0x001fe200078e0222 */
[----:B------:R-:W-:-:S06]  /*05f0*/  CS2R R34, SRZ ;  /* 0x0000000000227805 */ /* 0x000fcc000001ff00 */
[----:B------:R0:W4:Y:S01]  /*0600*/  @!P0 LDG.E.EL.128 R32, desc[UR6][R10.64] ;  /* 0x000000060a208981 */ /* 0x000122000c2e1d00 */
[----:B------:R-:W-:Y:S01]  /*0610*/  FMUL R13, R14, R13 ;  /* 0x0000000d0e0d7220 */ /* 0x000fe20000400000 */
[----:B------:R-:W-:Y:S01]  /*0620*/  IMAD.WIDE R14, R39, 0x4, R30 ;  /* 0x00000004270e7825 */ /* 0x000fe200078e021e */
[----:B------:R-:W-:Y:S02]  /*0630*/  CS2R R28, SRZ ;  /* 0x00000000001c7805 */ /* 0x000fe4000001ff00 */
[----:B------:R-:W-:-:S06]  /*0640*/  CS2R R30, SRZ ;  /* 0x00000000001e7805 */ /* 0x000fcc000001ff00 */
[----:B------:R1:W3:Y:S01]  /*0650*/  @!P0 LDG.E.EL.128 R28, desc[UR6][R14.64] ;  /* 0x000000060e1c8981 */ /* 0x0002e2000c2e1d00 */
[----:B------:R-:W-:Y:S01]  /*0660*/  FADD R8, -R12, R8 ;  /* 0x000000080c087221 */ /* 0x000fe20000000100 */
[----:B------:R-:W-:-:S04]  /*0670*/  IMAD.WIDE R40, R39, 0x4, R40 ;  /* 0x0000000427287825 */ /* 0x000fc800078e0228 */
[----:B--2---:R-:W-:Y:S01]  /*0680*/  FFMA R17, R5, R17, R21 ;  /* 0x0000001105117223 */ /* 0x004fe20000000015 */
[----:B------:R-:W-:Y:S01]  /*0690*/  FADD R5, R4, 9.9999997473787516356e-06 ;  /* 0x3727c5ac04057421 */ /* 0x000fe20000000000 */
[----:B------:R-:W-:-:S03]  /*06a0*/  FFMA R18, R9, R18, R22 ;  /* 0x0000001209127223 */ /* 0x000fc60000000016 */
[----:B------:R-:W2:Y:S02]  /*06b0*/  MUFU.SQRT R9, R5 ;  /* 0x0000000500097308 */ /* 0x000ea40000002000 */
[C---:B--2---:R-:W-:Y:S02]  /*06c0*/  FSETP.GT.AND P1, PT, R9.reuse, 8.50705917302346158658e+37, PT ;  /* 0x7e8000000900780b */ /* 0x044fe40003f24000 */
[----:B------:R-:W-:-:S11]  /*06d0*/  FSETP.GEU.AND P2, PT, R9, 1.175494350822287508e-38, PT ;  /* 0x008000000900780b */ /* 0x000fd60003f4e000 */
[----:B------:R-:W-:-:S04]  /*06e0*/  @P1 FMUL R9, R9, 0.25 ;  /* 0x3e80000009091820 */ /* 0x000fc80000400000 */
[----:B------:R-:W-:-:S06]  /*06f0*/  @!P2 FMUL R9, R9, 16777216 ;  /* 0x4b8000000909a820 */ /* 0x000fcc0000400000 */
[----:B------:R-:W0:Y:S01]  /*0700*/  MUFU.RCP R9, R9 ;  /* 0x0000000900097308 */ /* 0x000e220000001000 */
[----:B------:R-:W-:-:S05]  /*0710*/  FSEL R4, R38, 1, P1 ;  /* 0x3f80000026047808 */ /* 0x000fca0000800000 */
[----:B------:R-:W-:Y:S01]  /*0720*/  @!P2 FMUL R4, R4, 16777216 ;  /* 0x4b8000000404a820 */ /* 0x000fe20000400000 */
[----:B------:R-:W-:Y:S01]  /*0730*/  FFMA R19, R13, R19, R23 ;  /* 0x000000130d137223 */ /* 0x000fe20000000017 */
[----:B------:R-:W-:Y:S01]  /*0740*/  IMAD.WIDE R12, R39, 0x4, R6 ;  /* 0x00000004270c7825 */ /* 0x000fe200078e0206 */
[----:B------:R-:W-:-:S03]  /*0750*/  CS2R R6, SRZ ;  /* 0x0000000000067805 */ /* 0x000fc6000001ff00 */
[----:B0-----:R-:W-:Y:S01]  /*0760*/  FMUL R11, R9, R4 ;  /* 0x00000004090b7220 */ /* 0x001fe20000400000 */
[----:B------:R-:W-:-:S03]  /*0770*/  CS2R R4, SRZ ;  /* 0x0000000000047805 */ /* 0x000fc6000001ff00 */
[----:B-1----:R-:W-:Y:S01]  /*0780*/  FMUL R15, R11, R8 ;  /* 0x000000080b0f7220 */ /* 0x002fe20000400000 */
[----:B------:R-:W-:Y:S02]  /*0790*/  CS2R R8, SRZ ;  /* 0x0000000000087805 */ /* 0x000fe4000001ff00 */
[----:B------:R-:W-:Y:S01]  /*07a0*/  CS2R R10, SRZ ;  /* 0x00000000000a7805 */ /* 0x000fe2000001ff00 */
[----:B------:R0:W2:Y:S05]  /*07b0*/  @!P0 LDG.E.EL.128 R4, desc[UR6][R12.64] ;  /* 0x000000060c048981 */ /* 0x0000aa000c2e1d00 */
[----:B------:R1:W2:Y:S01]  /*07c0*/  @!P0 LDG.E.EL.128 R8, desc[UR6][R40.64] ;  /* 0x0000000628088981 */ /* 0x0002a2000c2e1d00 */
[----:B------:R-:W5:Y:S01]  /*07d0*/  S2UR UR5, SR_CgaCtaId ;  /* 0x00000000000579c3 */ /* 0x000f620000008800 */
[----:B------:R-:W-:-:S05]  /*07e0*/  IMAD.SHL.U32 R14, R0, 0x100, RZ ;  /* 0x00000100000e7824 */ /* 0x000fca00078e00ff */
[----:B0-----:R-:W-:Y:S01]  /*07f0*/  LOP3.LUT R12, R14, 0x300, RZ, 0xc0, !PT ;  /* 0x000003000e0c7812 */ /* 0x001fe200078ec0ff */
[----:B------:R-:W-:-:S03]  /*0800*/  UMOV UR4, 0x400 ;  /* 0x0000040000047882 */ /* 0x000fc60000000000 */
[C---:B------:R-:W-:Y:S02]  /*0810*/  LOP3.LUT R13, R12.reuse, R3, RZ, 0xfc, !PT ;  /* 0x000000030c0d7212 */ /* 0x040fe400078efcff */
[----:B------:R-:W-:Y:S01]  /*0820*/  LOP3.LUT R14, R12, 0x20, RZ, 0xfc, !PT ;  /* 0x000000200c0e7812 */ /* 0x000fe200078efcff */
[----:B------:R-:W-:Y:S01]  /*0830*/  FFMA R15, R15, R16, R20 ;  /* 0x000000100f0f7223 */ /* 0x000fe20000000014 */
[----:B----4-:R-:W-:Y:S02]  /*0840*/  FADD R32, R32, 9.9999997473787516356e-06 ;  /* 0x3727c5ac20207421 */ /* 0x010fe40000000000 */
[-C--:B------:R-:W-:Y:S02]  /*0850*/  LEA.HI R14, R14, R13.reuse, RZ, 0x1b ;  /* 0x0000000d0e0e7211 */ /* 0x080fe400078fd8ff */
[----:B------:R-:W-:Y:S01]  /*0860*/  LEA.HI R3, R12, R13, RZ, 0x1b ;  /* 0x0000000d0c037211 */ /* 0x000fe200078fd8ff */
[----:B-----5:R-:W-:Y:S01]  /*0870*/  UPRMT UR4, UR5, 0x654, UR4 ;  /* 0x0000065405047896 */ /* 0x020fe20008000004 */
[----:B------:R-:W-:-:S05]  /*0880*/  FSETP.GEU.AND P1, PT, R15, RZ, PT ;  /* 0x000000ff0f00720b */ /* 0x000fca0003f2e000 */
[----:B------:R-:W-:Y:S02]  /*0890*/  LEA R20, R14, UR4, 0x2 ;  /* 0x000000040e147c11 */ /* 0x000fe4000f8e10ff */
[----:B------:R-:W0:Y:S01]  /*08a0*/  MUFU.SQRT R14, R32 ;  /* 0x00000020000e7308 */ /* 0x000e220000002000 */
[----:B------:R-:W-:Y:S02]  /*08b0*/  LEA R16, R3, UR4, 0x2 ;  /* 0x0000000403107c11 */ /* 0x000fe4000f8e10ff */
[----:B------:R-:W-:Y:S02]  /*08c0*/  FSEL R3, R15, RZ, P1 ;  /* 0x000000ff0f037208 */ /* 0x000fe40000800000 */
[----:B------:R-:W-:Y:S01]  /*08d0*/  FSETP.GEU.AND P1, PT, R17, RZ, PT ;  /* 0x000000ff1100720b */ /* 0x000fe20003f2e000 */
[----:B------:R-:W-:Y:S01]  /*08e0*/  FADD R33, R33, 9.9999997473787516356e-06 ;  /* 0x3727c5ac21217421 */ /* 0x000fe20000000000 */
[----:B------:R-:W-:Y:S02]  /*08f0*/  FADD R35, R35, 9.9999997473787516356e-06 ;  /* 0x3727c5ac23237421 */ /* 0x000fe40000000000 */
[----:B------:R-:W-:Y:S01]  /*0900*/  FSEL R17, R17, RZ, P1 ;  /* 0x000000ff11117208 */ /* 0x000fe20000800000 */
[----:B------:R4:W-:Y:S01]  /*0910*/  STS [R16], R3 ;  /* 0x0000000310007388 */ /* 0x0009e20000000800 */
[----:B------:R-:W5:Y:S01]  /*0920*/  MUFU.SQRT R15, R33 ;  /* 0x00000021000f7308 */ /* 0x000f620000002000 */
[----:B------:R-:W-:Y:S01]  /*0930*/  FADD R34, R34, 9.9999997473787516356e-06 ;  /* 0x3727c5ac22227421 */ /* 0x000fe20000000000 */
[----:B------:R-:W-:Y:S01]  /*0940*/  FSETP.GEU.AND P1, PT, R18, RZ, PT ;  /* 0x000000ff1200720b */ /* 0x000fe20003f2e000 */
[----:B------:R1:W-:Y:S01]  /*0950*/  STS [R20+0x80], R17 ;  /* 0x0000801114007388 */ /* 0x0003e20000000800 */
[----:B0-----:R-:W-:-:S02]  /*0960*/  FSETP.GT.AND P6, PT, R14, 8.50705917302346158658e+37, PT ;  /* 0x7e8000000e00780b */ /* 0x001fc40003fc4000 */
[----:B------:R-:W-:Y:S02]  /*0970*/  LOP3.LUT R22, R12, 0x40, RZ, 0xfc, !PT ;  /* 0x000000400c167812 */ /* 0x000fe400078efcff */
[----:B------:R-:W-:Y:S01]  /*0980*/  FSEL R18, R18, RZ, P1 ;  /* 0x000000ff12127208 */ /* 0x000fe20000800000 */
[----:B----4-:R0:W-:Y:S01]  /*0990*/  MUFU.SQRT R16, R34 ;  /* 0x0000002200107308 */ /* 0x0101e20000002000 */
[----:B------:R-:W-:-:S07]  /*09a0*/  FSETP.GEU.AND P1, PT, R14, 1.175494350822287508e-38, PT ;  /* 0x008000000e00780b */ /* 0x000fce0003f2e000 */
[----:B-1----:R-:W1:Y:S01]  /*09b0*/  MUFU.SQRT R20, R35 ;  /* 0x0000002300147308 */ /* 0x002e620000002000 */
[----:B------:R-:W-:Y:S01]  /*09c0*/  LEA.HI R22, R22, R13, RZ, 0x1b ;  /* 0x0000000d16167211 */ /* 0x000fe200078fd8ff */
[----:B---3--:R-:W-:Y:S01]  /*09d0*/  FADD R26, -R30, R26 ;  /* 0x0000001a1e1a7221 */ /* 0x008fe20000000100 */
[----:B------:R-:W-:Y:S02]  /*09e0*/  LOP3.LUT R40, R12, 0x80, RZ, 0xfc, !PT ;  /* 0x000000800c287812 */ /* 0x000fe400078efcff */
[----:B------:R-:W-:Y:S02]  /*09f0*/  LEA R21, R22, UR4, 0x2 ;  /* 0x0000000416157c11 */ /* 0x000fe4000f8e10ff */
[C---:B------:R-:W-:Y:S02]  /*0a00*/  LOP3.LUT R22, R12.reuse, 0x60, RZ, 0xfc, !PT ;  /* 0x000000600c167812 */ /* 0x040fe400078efcff */
[C---:B------:R-:W-:Y:S02]  /*0a10*/  LOP3.LUT R30, R12.reuse, 0xa0, RZ, 0xfc, !PT ;  /* 0x000000a00c1e7812 */ /* 0x040fe400078efcff */
[----:B------:R-:W-:-:S02]  /*0a20*/  LOP3.LUT R32, R12, 0xc0, RZ, 0xfc, !PT ;  /* 0x000000c00c207812 */ /* 0x000fc400078efcff */
[----:B0-----:R-:W-:Y:S01]  /*0a30*/  LOP3.LUT R34, R12, 0xe0, RZ, 0xfc, !PT ;  /* 0x000000e00c227812 */ /* 0x001fe200078efcff */
[----:B------:R-:W-:Y:S01]  /*0a40*/  @P6 FMUL R14, R14, 0.25 ;  /* 0x3e8000000e0e6820 */ /* 0x000fe20000400000 */
[----:B------:R-:W-:Y:S02]  /*0a50*/  FSEL R12, R38, 1, P6 ;  /* 0x3f800000260c7808 */ /* 0x000fe40003000000 */
[C---:B-----5:R-:W-:Y:S02]  /*0a60*/  FSETP.GT.AND P2, PT, R15.reuse, 8.50705917302346158658e+37, PT ;  /* 0x7e8000000f00780b */ /* 0x060fe40003f44000 */
[----:B-1----:R-:W-:Y:S01]  /*0a70*/  FSETP.GT.AND P6, PT, R20, 8.50705917302346158658e+37, PT ;  /* 0x7e8000001400780b */ /* 0x002fe20003fc4000 */
[----:B------:R-:W-:Y:S01]  /*0a80*/  @!P1 FMUL R14, R14, 16777216 ;  /* 0x4b8000000e0e9820 */ /* 0x000fe20000400000 */
[----:B------:R-:W-:Y:S01]  /*0a90*/  FSETP.GEU.AND P3, PT, R15, 1.175494350822287508e-38, PT ;  /* 0x008000000f00780b */ /* 0x000fe20003f6e000 */
[----:B------:R-:W-:Y:S01]  /*0aa0*/  @!P1 FMUL R12, R12, 16777216 ;  /* 0x4b8000000c0c9820 */ /* 0x000fe20000400000 */
[----:B------:R-:W-:-:S02]  /*0ab0*/  FSETP.GT.AND P4, PT, R16, 8.50705917302346158658e+37, PT ;  /* 0x7e8000001000780b */ /* 0x000fc40003f84000 */
[----:B------:R-:W-:Y:S02]  /*0ac0*/  FSETP.GEU.AND P1, PT, R20, 1.175494350822287508e-38, PT ;  /* 0x008000001400780b */ /* 0x000fe40003f2e000 */
[----:B------:R-:W-:-:S03]  /*0ad0*/  FSETP.GEU.AND P5, PT, R16, 1.175494350822287508e-38, PT ;  /* 0x008000001000780b */ /* 0x000fc60003fae000 */
[----:B------:R-:W-:Y:S02]  /*0ae0*/  @P2 FMUL R15, R15, 0.25 ;  /* 0x3e8000000f0f2820 */ /* 0x000fe40000400000 */
[----:B------:R-:W-:Y:S02]  /*0af0*/  @P6 FMUL R20, R20, 0.25 ;  /* 0x3e80000014146820 */ /* 0x000fe40000400000 */
[----:B------:R-:W-:Y:S02]  /*0b00*/  @!P3 FMUL R15, R15, 16777216 ;  /* 0x4b8000000f0fb820 */ /* 0x000fe40000400000 */
[----:B------:R-:W-:Y:S02]  /*0b10*/  @P4 FMUL R16, R16, 0.25 ;  /* 0x3e80000010104820 */ /* 0x000fe40000400000 */
[----:B------:R-:W-:Y:S01]  /*0b20*/  @!P1 FMUL R20, R20, 16777216 ;  /* 0x4b80000014149820 */ /* 0x000fe20000400000 */
[----:B------:R-:W0:Y:S01]  /*0b30*/  MUFU.RCP R23, R14 ;  /* 0x0000000e00177308 */ /* 0x000e220000001000 */
[----:B------:R-:W-:Y:S01]  /*0b40*/  @!P5 FMUL R16, R16, 16777216 ;  /* 0x4b8000001010d820 */ /* 0x000fe20000400000 */
[----:B------:R-:W-:-:S06]  /*0b50*/  FADD R24, -R28, R24 ;  /* 0x000000181c187221 */ /* 0x000fcc0000000100 */
[----:B------:R-:W1:Y:S01]  /*0b60*/  MUFU.RCP R15, R15 ;  /* 0x0000000f000f7308 */ /* 0x000e620000001000 */
[----:B------:R-:W-:-:S07]  /*0b70*/  FSEL R28, R38, 1, P2 ;  /* 0x3f800000261c7808 */ /* 0x000fce0001000000 */
[----:B------:R-:W3:Y:S01]  /*0b80*/  MUFU.RCP R20, R20 ;  /* 0x0000001400147308 */ /* 0x000ee20000001000 */
[----:B------:R-:W-:Y:S01]  /*0b90*/  FSEL R33, R38, 1, P6 ;  /* 0x3f80000026217808 */ /* 0x000fe20003000000 */
[----:B------:R-:W-:-:S06]  /*0ba0*/  FADD R25, -R29, R25 ;  /* 0x000000191d197221 */ /* 0x000fcc0000000100 */
[----:B------:R-:W4:Y:S01]  /*0bb0*/  MUFU.RCP R16, R16 ;  /* 0x0000001000107308 */ /* 0x000f220000001000 */
[----:B------:R-:W-:Y:S01]  /*0bc0*/  FSEL R29, R38, 1, P4 ;  /* 0x3f800000261d7808 */ /* 0x000fe20002000000 */
[----:B------:R-:W-:Y:S01]  /*0bd0*/  @!P3 FMUL R28, R28, 16777216 ;  /* 0x4b8000001c1cb820 */ /* 0x000fe20000400000 */
[----:B------:R-:W-:Y:S01]  /*0be0*/  @!P1 FMUL R33, R33, 16777216 ;  /* 0x4b80000021219820 */ /* 0x000fe20000400000 */
[----:B0-----:R-:W-:Y:S01]  /*0bf0*/  FMUL R23, R23, R12 ;  /* 0x0000000c17177220 */ /* 0x001fe20000400000 */
[----:B------:R0:W-:Y:S01]  /*0c00*/  STS [R21+0x100], R18 ;  /* 0x0001001215007388 */ /* 0x0001e20000000800 */
[----:B-1----:R-:W-:Y:S01]  /*0c10*/  FMUL R12, R15, R28 ;  /* 0x0000001c0f0c7220 */ /* 0x002fe20000400000 */
[----:B------:R-:W-:Y:S01]  /*0c20*/  @!P5 FMUL R29, R29, 16777216 ;  /* 0x4b8000001d1dd820 */ /* 0x000fe20000400000 */
[----:B------:R-:W-:Y:S01]  /*0c30*/  FADD R27, -R31, R27 ;  /* 0x0000001b1f1b7221 */ /* 0x000fe20000000100 */
[----:B---3--:R-:W-:Y:S01]  /*0c40*/  FMUL R28, R20, R33 ;  /* 0x00000021141c7220 */ /* 0x008fe20000400000 */
[-C--:B------:R-:W-:Y:S01]  /*0c50*/  LEA.HI R30, R30, R13.reuse, RZ, 0x1b ;  /* 0x0000000d1e1e7211 */ /* 0x080fe200078fd8ff */
[----:B------:R-:W-:Y:S01]  /*0c60*/  FMUL R33, R23, R24 ;  /* 0x0000001817217220 */ /* 0x000fe20000400000 */
[----:B------:R-:W-:-:S02]  /*0c70*/  LEA.HI R31, R32, R13, RZ, 0x1b ;  /* 0x0000000d201f7211 */ /* 0x000fc400078fd8ff */
[-C--:B------:R-:W-:Y:S02]  /*0c80*/  LEA.HI R14, R34, R13.reuse, RZ, 0x1b ;  /* 0x0000000d220e7211 */ /* 0x080fe400078fd8ff */
[-C--:B0-----:R-:W-:Y:S02]  /*0c90*/  LEA.HI R21, R22, R13.reuse, RZ, 0x1b ;  /* 0x0000000d16157211 */ /* 0x081fe400078fd8ff */
[----:B------:R-:W-:Y:S01]  /*0ca0*/  LEA.HI R22, R40, R13, RZ, 0x1b ;  /* 0x0000000d28167211 */ /* 0x000fe200078fd8ff */
[----:B------:R-:W-:Y:S02]  /*0cb0*/  IMAD.SHL.U32 R13, R0, 0x4, RZ ;  /* 0x00000004000d7824 */ /* 0x000fe400078e00ff */
[----:B----4-:R-:W-:Y:S01]  /*0cc0*/  FMUL R29, R16, R29 ;  /* 0x0000001d101d7220 */ /* 0x010fe20000400000 */
[----:B------:R-:W-:Y:S02]  /*0cd0*/  FMUL R28, R28, R27 ;  /* 0x0000001b1c1c7220 */ /* 0x000fe40000400000 */
[----:B------:R-:W-:Y:S01]  /*0ce0*/  SHF.R.U32.HI R15, RZ, 0x5, R13 ;  /* 0x00000005ff0f7819 */ /* 0x000fe2000001160d */
[----:B------:R-:W-:Y:S01]  /*0cf0*/  FMUL R29, R29, R26 ;  /* 0x0000001a1d1d7220 */ /* 0x000fe20000400000 */
[----:B------:R-:W-:-:S02]  /*0d00*/  LOP3.LUT R16, R13, 0x1fc, RZ, 0xc0, !PT ;  /* 0x000001fc0d107812 */ /* 0x000fc400078ec0ff */
[----:B------:R-:W-:Y:S02]  /*0d10*/  FSETP.GEU.AND P1, PT, R19, RZ, PT ;  /* 0x000000ff1300720b */ /* 0x000fe40003f2e000 */
[----:B------:R-:W-:Y:S02]  /*0d20*/  SGXT.U32 R15, R15, 0x4 ;  /* 0x000000040f0f781a */ /* 0x000fe40000000000 */
[C---:B------:R-:W-:Y:S02]  /*0d30*/  LOP3.LUT R23, R16.reuse, 0x200, RZ, 0xfc, !PT ;  /* 0x0000020010177812 */ /* 0x040fe400078efcff */
[----:B------:R-:W-:Y:S01]  /*0d40*/  FSEL R19, R19, RZ, P1 ;  /* 0x000000ff13137208 */ /* 0x000fe20000800000 */
[----:B------:R-:W-:Y:S01]  /*0d50*/  IMAD.IADD R15, R16, 0x1, R15 ;  /* 0x00000001100f7824 */ /* 0x000fe200078e020f */
[----:B------:R-:W-:Y:S02]  /*0d60*/  LEA.HI R16, R23, R16, RZ, 0x1b ;  /* 0x0000001017107211 */ /* 0x000fe400078fd8ff */
[----:B------:R-:W-:-:S02]  /*0d70*/  LEA R23, R22, UR4, 0x2 ;  /* 0x0000000416177c11 */ /* 0x000fc4000f8e10ff */
[----:B------:R-:W-:Y:S02]  /*0d80*/  LEA R24, R31, UR4, 0x2 ;  /* 0x000000041f187c11 */ /* 0x000fe4000f8e10ff */
[----:B------:R-:W-:Y:S02]  /*0d90*/  LEA R16, R16, UR4, 0x2 ;  /* 0x0000000410107c11 */ /* 0x000fe4000f8e10ff */
[----:B------:R-:W-:-:S04]  /*0da0*/  SHF.R.U32.HI R0, RZ, 0x3, R0 ;  /* 0x00000003ff007819 */ /* 0x000fc80000011600 */
[----:B------:R-:W-:Y:S02]  /*0db0*/  SGXT.U32 R0, R0, 0x4 ;  /* 0x000000040000781a */ /* 0x000fe40000000000 */
[----:B------:R-:W-:Y:S02]  /*0dc0*/  LOP3.LUT R13, R36, 0x1c, R13, 0xf8, !PT ;  /* 0x0000001c240d7812 */ /* 0x000fe400078ef80d */
[----:B------:R-:W-:Y:S02]  /*0dd0*/  LOP3.LUT R0, R0, R37, RZ, 0xfc, !PT ;  /* 0x0000002500007212 */ /* 0x000fe400078efcff */
[----:B------:R-:W-:Y:S02]  /*0de0*/  FSETP.GTU.AND P5, PT, R19, RZ, PT ;  /* 0x000000ff1300720b */ /* 0x000fe40003fac000 */
[----:B------:R-:W-:Y:S01]  /*0df0*/  FSETP.GTU.AND P4, PT, R18, RZ, PT ;  /* 0x000000ff1200720b */ /* 0x000fe20003f8c000 */
[----:B--2---:R-:W-:Y:S01]  /*0e00*/  FFMA R33, R33, R4, R8 ;  /* 0x0000000421217223 */ /* 0x004fe20000000008 */
[----:B------:R-:W-:Y:S01]  /*0e10*/  FMUL R8, R12, R25 ;  /* 0x000000190c087220 */ /* 0x000fe20000400000 */
[----:B------:R-:W-:Y:S01]  /*0e20*/  FFMA R6, R29, R6, R10 ;  /* 0x000000061d067223 */ /* 0x000fe2000000000a */
[----:B------:R-:W-:-:S02]  /*0e30*/  FFMA R7, R28, R7, R11 ;  /* 0x000000071c077223 */ /* 0x000fc4000000000b */
[----:B------:R-:W-:Y:S01]  /*0e40*/  FFMA R5, R8, R5, R9 ;  /* 0x0000000508057223 */ /* 0x000fe20000000009 */
[----:B------:R-:W-:Y:S02]  /*0e50*/  FSETP.GEU.AND P2, PT, R33, RZ, PT ;  /* 0x000000ff2100720b */ /* 0x000fe40003f4e000 */
[----:B------:R-:W-:Y:S02]  /*0e60*/  LEA R4, R21, UR4, 0x2 ;  /* 0x0000000415047c11 */ /* 0x000fe4000f8e10ff */
[----:B------:R-:W-:Y:S02]  /*0e70*/  FSEL R12, R33, RZ, P2 ;  /* 0x000000ff210c7208 */ /* 0x000fe40001000000 */
[----:B------:R-:W-:Y:S02]  /*0e80*/  FSETP.GEU.AND P1, PT, R5, RZ, PT ;  /* 0x000000ff0500720b */ /* 0x000fe40003f2e000 */
[----:B------:R-:W-:Y:S02]  /*0e90*/  FSETP.GEU.AND P2, PT, R6, RZ, PT ;  /* 0x000000ff0600720b */ /* 0x000fe40003f4e000 */
[----:B------:R-:W-:-:S02]  /*0ea0*/  FSETP.GEU.AND P3, PT, R7, RZ, PT ;  /* 0x000000ff0700720b */ /* 0x000fc40003f6e000 */
[----:B------:R-:W-:Y:S02]  /*0eb0*/  LEA R9, R30, UR4, 0x2 ;  /* 0x000000041e097c11 */ /* 0x000fe4000f8e10ff */
[----:B------:R-:W-:Y:S02]  /*0ec0*/  FSEL R20, R5, RZ, P1 ;  /* 0x000000ff05147208 */ /* 0x000fe40000800000 */
[----:B------:R-:W-:Y:S01]  /*0ed0*/  FSEL R21, R6, RZ, P2 ;  /* 0x000000ff06157208 */ /* 0x000fe20001000000 */
[----:B------:R-:W-:Y:S01]  /*0ee0*/  STS [R4+0x180], R19 ;  /* 0x0001801304007388 */ /* 0x000fe20000000800 */
[----:B------:R-:W-:Y:S02]  /*0ef0*/  LEA R25, R14, UR4, 0x2 ;  /* 0x000000040e197c11 */ /* 0x000fe4000f8e10ff */
[----:B------:R-:W-:Y:S01]  /*0f00*/  FSEL R22, R7, RZ, P3 ;  /* 0x000000ff07167208 */ /* 0x000fe20001800000 */
[----:B------:R0:W-:Y:S04]  /*0f10*/  STS [R23+0x200], R12 ;  /* 0x0002000c17007388 */ /* 0x0001e80000000800 */
[----:B------:R-:W-:Y:S04]  /*0f20*/  STS [R9+0x280], R20 ;  /* 0x0002801409007388 */ /* 0x000fe80000000800 */
[----:B------:R-:W-:Y:S04]  /*0f30*/  STS [R24+0x300], R21 ;  /* 0x0003001518007388 */ /* 0x000fe80000000800 */
[----:B------:R-:W-:Y:S01]  /*0f40*/  STS [R25+0x380], R22 ;  /* 0x0003801619007388 */ /* 0x000fe20000000800 */
[----:B------:R-:W-:Y:S01]  /*0f50*/  BAR.SYNC.DEFER_BLOCKING 0x0 ;  /* 0x0000000000007b1d */ /* 0x000fe20000010000 */
[----:B0-----:R-:W-:-:S07]  /*0f60*/  LEA R23, R15, UR4, 0x2 ;  /* 0x000000040f177c11 */ /* 0x001fce000f8e10ff */
[----:B------:R-:W0:Y:S01]  /*0f70*/  LDC.64 R14, c[0x0][0x238] ;  /* 0x00008e00ff0e7b82 */ /* 0x000e220000000a00 */
[----:B------:R-:W-:Y:S01]  /*0f80*/  FSETP.GTU.AND P2, PT, R3, RZ, PT ;  /* 0x000000ff0300720b */ /* 0x000fe20003f4c000 */
[----:B------:R-:W-:Y:S01]  /*0f90*/  ULDC.64 UR4, c[0x0][0x240] ;  /* 0x0000900000047ab9 */ /* 0x000fe20000000a00 */
[----:B------:R-:W-:Y:S04]  /*0fa0*/  LDS R4, [R23] ;  /* 0x0000000017047984 */ /* 0x000fe80000000800 */
[----:B------:R-:W-:Y:S04]  /*0fb0*/  LDS R5, [R23+0x4] ;  /* 0x0000040017057984 */ /* 0x000fe80000000800 */
[----:B------:R-:W-:Y:S04]  /*0fc0*/  LDS R6, [R23+0x8] ;  /* 0x0000080017067984 */ /* 0x000fe80000000800 */
[----:B------:R1:W2:Y:S04]  /*0fd0*/  LDS R7, [R23+0xc] ;  /* 0x00000c0017077984 */ /* 0x0002a80000000800 */
[----:B------:R-:W-:Y:S04]  /*0fe0*/  LDS R8, [R16+0x800] ;  /* 0x0008000010087984 */ /* 0x000fe80000000800 */
[----:B------:R-:W-:Y:S04]  /*0ff0*/  LDS R9, [R16+0x804] ;  /* 0x0008040010097984 */ /* 0x000fe80000000800 */
[----:B------:R-:W-:Y:S04]  /*1000*/  LDS R10, [R16+0x808] ;  /* 0x00080800100a7984 */ /* 0x000fe80000000800 */
[----:B------:R3:W4:Y:S01]  /*1010*/  LDS R11, [R16+0x80c] ;  /* 0x00080c00100b7984 */ /* 0x0007220000000800 */
[----:B------:R-:W-:Y:S01]  /*1020*/  FSETP.GTU.AND P3, PT, R17, RZ, PT ;  /* 0x000000ff1100720b */ /* 0x000fe20003f6c000 */
[C---:B------:R-:W-:Y:S01]  /*1030*/  IMAD R3, R0.reuse, 0x1000, R13 ;  /* 0x0000100000037824 */ /* 0x040fe200078e020d */
[----:B------:R-:W-:-:S02]  /*1040*/  ISETP.GE.AND P1, PT, R0, 0x200, PT ;  /* 0x000002000000780c */ /* 0x000fc40003f26270 */
[----:B-1----:R-:W-:Y:S02]  /*1050*/  SEL R23, RZ, 0x1, P2 ;  /* 0x00000001ff177807 */ /* 0x002fe40001000000 */
[----:B---3--:R-:W-:Y:S02]  /*1060*/  LOP3.LUT R16, R0, 0x10, RZ, 0xfc, !PT ;  /* 0x0000001000107812 */ /* 0x008fe400078efcff */
[----:B------:R-:W-:Y:S02]  /*1070*/  SEL R0, RZ, 0x1, P5 ;  /* 0x00000001ff007807 */ /* 0x000fe40002800000 */
[----:B------:R-:W-:Y:S02]  /*1080*/  ISETP.GE.AND P2, PT, R16, 0x200, PT ;  /* 0x000002001000780c */ /* 0x000fe40003f46270 */
[----:B------:R-:W-:Y:S02]  /*1090*/  FSETP.GTU.AND P6, PT, R22, RZ, PT ;  /* 0x000000ff1600720b */ /* 0x000fe40003fcc000 */
[----:B------:R-:W-:Y:S01]  /*10a0*/  FSETP.GTU.AND P5, PT, R21, RZ, PT ;  /* 0x000000ff1500720b */ /* 0x000fe20003fac000 */
[----:B------:R-:W-:Y:S01]  /*10b0*/  IMAD R17, R16, 0x1000, R13 ;  /* 0x0000100010117824 */ /* 0x000fe200078e020d */
[----:B------:R-:W-:-:S02]  /*10c0*/  SEL R18, RZ, 0x1, P3 ;  /* 0x00000001ff127807 */ /* 0x000fc40001800000 */
[----:B------:R-:W-:Y:S01]  /*10d0*/  FSETP.GTU.AND P3, PT, R12, RZ, PT ;  /* 0x000000ff0c00720b */ /* 0x000fe20003f6c000 */
[--C-:B0-----:R-:W-:Y:S01]  /*10e0*/  IMAD.WIDE R12, R3, 0x4, R14.reuse ;  /* 0x00000004030c7825 */ /* 0x101fe200078e020e */
[----:B------:R-:W-:Y:S02]  /*10f0*/  SEL R19, RZ, 0x1, P4 ;  /* 0x00000001ff137807 */ /* 0x000fe40002000000 */
[----:B------:R-:W-:Y:S02]  /*1100*/  FSETP.GTU.AND P4, PT, R20, RZ, PT ;  /* 0x000000ff1400720b */ /* 0x000fe40003f8c000 */
[----:B------:R-:W-:Y:S02]  /*1110*/  SEL R3, RZ, 0x1, P6 ;  /* 0x00000001ff037807 */ /* 0x000fe40003000000 */
[----:B------:R-:W-:Y:S01]  /*1120*/  SEL R16, RZ, 0x1, P5 ;  /* 0x00000001ff107807 */ /* 0x000fe20002800000 */
[----:B------:R-:W-:Y:S01]  /*1130*/  IMAD.WIDE R14, R17, 0x4, R14 ;  /* 0x00000004110e7825 */ /* 0x000fe200078e020e */
[----:B------:R-:W-:-:S02]  /*1140*/  PRMT R23, R23, 0x3340, R18 ;  /* 0x0000334017177816 */ /* 0x000fc40000000012 */
[----:B------:R-:W-:Y:S02]  /*1150*/  SEL R17, RZ, 0x1, P4 ;  /* 0x00000001ff117807 */ /* 0x000fe40002000000 */
[----:B------:R-:W-:Y:S02]  /*1160*/  SEL R18, RZ, 0x1, P3 ;  /* 0x00000001ff127807 */ /* 0x000fe40001800000 */
[----:B------:R-:W-:Y:S02]  /*1170*/  PRMT R3, R16, 0x3340, R3 ;  /* 0x0000334010037816 */ /* 0x000fe40000000003 */
[----:B------:R-:W-:Y:S01]  /*1180*/  IADD3 R16, P3, R2, UR4, RZ ;  /* 0x0000000402107c10 */ /* 0x000fe2000ff7e0ff */
[----:B--2---:R0:W-:Y:S01]  /*1190*/  @!P1 STG.E.128 desc[UR6][R12.64], R4 ;  /* 0x000000040c009986 */ /* 0x0041e2000c101d06 */
[----:B------:R-:W-:Y:S02]  /*11a0*/  PRMT R0, R19, 0x3340, R0 ;  /* 0x0000334013007816 */ /* 0x000fe40000000000 */
[----:B------:R-:W-:Y:S01]  /*11b0*/  PRMT R18, R18, 0x3340, R17 ;  /* 0x0000334012127816 */ /* 0x000fe20000000011 */
[----:B----4-:R0:W-:Y:S01]  /*11c0*/  @!P2 STG.E.128 desc[UR6][R14.64], R8 ;  /* 0x000000080e00a986 */ /* 0x0101e2000c101d06 */
[----:B------:R-:W-:-:S02]  /*11d0*/  LEA.HI.X.SX32 R17, R2, UR5, 0x1, P3 ;  /* 0x0000000502117c11 */ /* 0x000fc400098f0eff */
[----:B------:R-:W-:Y:S02]  /*11e0*/  PRMT R2, R23, 0x5410, R0 ;  /* 0x0000541017027816 */ /* 0x000fe40000000000 */
[----:B------:R-:W-:Y:S01]  /*11f0*/  PRMT R3, R18, 0x5410, R3 ;  /* 0x0000541012037816 */ /* 0x000fe20000000003 */
[----:B0-----:R-:W-:Y:S06]  /*1200*/  @P0 EXIT ;  /* 0x000000000000094d */ /* 0x001fec0003800000 */
[----:B------:R-:W-:Y:S01]  /*1210*/  STG.E.64 desc[UR6][R16.64], R2 ;  /* 0x0000000210007986 */ /* 0x000fe2000c101b06 */
[----:B------:R-:W-:Y:S05]  /*1220*/  EXIT ;  /* 0x000000000000794d */ /* 0x000fea0003800000 */
.L_x_0:
[----:B------:R-:W-:-:S00]  /*1230*/  BRA `(.L_x_0) ;  /* 0xfffffffc00fc7947 */ /* 0x000fc0000383ffff */
[----:B------:R-:W-:-:S00]  /*1240*/  NOP ;  /* 0x0000000000007918 */ /* 0x000fc00000000000 */
        /* <DEDUP_REMOVED lines=11> */
.L_x_1:


//--------------------- .nv.global.init           --------------------------
	.section	.nv.global.init,"aw",@progbits
.nv.global.init:
	.type		_$_str,@object
	.size		_$_str,(_$_str_$_2 - _$_str)
_$_str:
        /*0000*/ 	.byte	0x5f, 0x5f, 0x43, 0x55, 0x44, 0x41, 0x5f, 0x46, 0x54, 0x5a, 0x00
	.type		_$_str_$_2,@object
	.size		_$_str_$_2,(.L_1 - _$_str_$_2)
_$_str_$_2:
        /*000b*/ 	.byte	0x5f, 0x5f, 0x43, 0x55, 0x44, 0x41, 0x5f, 0x50, 0x52, 0x45, 0x43, 0x5f, 0x53, 0x51, 0x52, 0x54
        /*001b*/ 	.byte	0x00
.L_1:


//--------------------- .nv.shared.triton_poi_fused__native_batch_norm_legit_no_training_relu_threshold_backward_5 --------------------------
	.section	.nv.shared.triton_poi_fused__native_batch_norm_legit_no_training_relu_threshold_backward_5,"aw",@nobits
	.sectionflags	@""
	.align	16
	.zero		1024


//--------------------- .nv.constant0.triton_poi_fused__native_batch_norm_legit_no_training_relu_threshold_backward_5 --------------------------
	.section	.nv.constant0.triton_poi_fused__native_batch_norm_legit_no_training_relu_threshold_backward_5,"a",@progbits
	.sectionflags	@""
	.align	4
.nv.constant0.triton_poi_fused__native_batch_norm_legit_no_training_relu_threshold_backward_5:
	.zero		592
